//
// Generated by NVIDIA NVVM Compiler
//
// Compiler Build ID: CL-36424714
// Cuda compilation tools, release 13.0, V13.0.88
// Based on NVVM 20.0.0
//

.version 9.0
.target sm_100
.address_size 64

	// .globl	_Z4scanPfS_i
.extern .func  (.param .b32 func_retval0) vprintf
(
	.param .b64 vprintf_param_0,
	.param .b64 vprintf_param_1
)
;
.global .align 1 .b8 $str[18] = {66, 108, 111, 99, 107, 32, 78, 117, 109, 98, 101, 114, 58, 32, 37, 100, 10};
.global .align 1 .b8 $str$1[15] = {68, 65, 84, 65, 91, 37, 100, 93, 32, 61, 32, 37, 102, 10};

.visible .entry _Z4scanPfS_i(
	.param .u64 .ptr .align 1 _Z4scanPfS_i_param_0,
	.param .u64 .ptr .align 1 _Z4scanPfS_i_param_1,
	.param .u32 _Z4scanPfS_i_param_2
)
{
	.local .align 16 .b8 	__local_depot0[16];
	.reg .b64 	%SP;
	.reg .b64 	%SPL;
	.reg .pred 	%p<3>;
	.reg .b32 	%r<105>;
	.reg .b64 	%rd<10>;

	mov.u64 	%SPL, __local_depot0;
	cvta.local.u64 	%SP, %SPL;
	add.u64 	%rd2, %SP, 0;
	add.u64 	%rd1, %SPL, 0;
	mov.u32 	%r4, %tid.x;
	mov.u32 	%r1, %ctaid.x;
	or.b32  	%r5, %r4, %r1;
	setp.ne.s32 	%p1, %r5, 0;
	@%p1 bra 	$L__BB0_3;
	st.local.u32 	[%rd1], %r1;
	mov.u64 	%rd3, $str;
	cvta.global.u64 	%rd4, %rd3;
	{ // callseq 0, 0
	.param .b64 param0;
	st.param.b64 	[param0], %rd4;
	.param .b64 param1;
	st.param.b64 	[param1], %rd2;
	.param .b32 retval0;
	call.uni (retval0), 
	vprintf, 
	(
	param0, 
	param1
	);
	ld.param.b32 	%r7, [retval0];
	} // callseq 0
	mov.b32 	%r104, 0;
	mov.u64 	%rd8, $str$1;
$L__BB0_2:
	cvta.to.local.u64 	%rd7, %rd2;
	st.local.u32 	[%rd7], %r104;
	cvta.global.u64 	%rd9, %rd8;
	{ // callseq 1, 0
	.param .b64 param0;
	st.param.b64 	[param0], %rd9;
	.param .b64 param1;
	st.param.b64 	[param1], %rd2;
	.param .b32 retval0;
	call.uni (retval0), 
	vprintf, 
	(
	param0, 
	param1
	);
	ld.param.b32 	%r9, [retval0];
	} // callseq 1
	add.s32 	%r11, %r104, 1;
	st.local.u32 	[%rd7], %r11;
	{ // callseq 2, 0
	.param .b64 param0;
	st.param.b64 	[param0], %rd9;
	.param .b64 param1;
	st.param.b64 	[param1], %rd2;
	.param .b32 retval0;
	call.uni (retval0), 
	vprintf, 
	(
	param0, 
	param1
	);
	ld.param.b32 	%r12, [retval0];
	} // callseq 2
	add.s32 	%r14, %r104, 2;
	st.local.u32 	[%rd7], %r14;
	{ // callseq 3, 0
	.param .b64 param0;
	st.param.b64 	[param0], %rd9;
	.param .b64 param1;
	st.param.b64 	[param1], %rd2;
	.param .b32 retval0;
	call.uni (retval0), 
	vprintf, 
	(
	param0, 
	param1
	);
	ld.param.b32 	%r15, [retval0];
	} // callseq 3
	add.s32 	%r17, %r104, 3;
	st.local.u32 	[%rd7], %r17;
	{ // callseq 4, 0
	.param .b64 param0;
	st.param.b64 	[param0], %rd9;
	.param .b64 param1;
	st.param.b64 	[param1], %rd2;
	.param .b32 retval0;
	call.uni (retval0), 
	vprintf, 
	(
	param0, 
	param1
	);
	ld.param.b32 	%r18, [retval0];
	} // callseq 4
	add.s32 	%r20, %r104, 4;
	st.local.u32 	[%rd7], %r20;
	{ // callseq 5, 0
	.param .b64 param0;
	st.param.b64 	[param0], %rd9;
	.param .b64 param1;
	st.param.b64 	[param1], %rd2;
	.param .b32 retval0;
	call.uni (retval0), 
	vprintf, 
	(
	param0, 
	param1
	);
	ld.param.b32 	%r21, [retval0];
	} // callseq 5
	add.s32 	%r23, %r104, 5;
	st.local.u32 	[%rd7], %r23;
	{ // callseq 6, 0
	.param .b64 param0;
	st.param.b64 	[param0], %rd9;
	.param .b64 param1;
	st.param.b64 	[param1], %rd2;
	.param .b32 retval0;
	call.uni (retval0), 
	vprintf, 
	(
	param0, 
	param1
	);
	ld.param.b32 	%r24, [retval0];
	} // callseq 6
	add.s32 	%r26, %r104, 6;
	st.local.u32 	[%rd7], %r26;
	{ // callseq 7, 0
	.param .b64 param0;
	st.param.b64 	[param0], %rd9;
	.param .b64 param1;
	st.param.b64 	[param1], %rd2;
	.param .b32 retval0;
	call.uni (retval0), 
	vprintf, 
	(
	param0, 
	param1
	);
	ld.param.b32 	%r27, [retval0];
	} // callseq 7
	add.s32 	%r29, %r104, 7;
	st.local.u32 	[%rd7], %r29;
	{ // callseq 8, 0
	.param .b64 param0;
	st.param.b64 	[param0], %rd9;
	.param .b64 param1;
	st.param.b64 	[param1], %rd2;
	.param .b32 retval0;
	call.uni (retval0), 
	vprintf, 
	(
	param0, 
	param1
	);
	ld.param.b32 	%r30, [retval0];
	} // callseq 8
	add.s32 	%r32, %r104, 8;
	st.local.u32 	[%rd7], %r32;
	{ // callseq 9, 0
	.param .b64 param0;
	st.param.b64 	[param0], %rd9;
	.param .b64 param1;
	st.param.b64 	[param1], %rd2;
	.param .b32 retval0;
	call.uni (retval0), 
	vprintf, 
	(
	param0, 
	param1
	);
	ld.param.b32 	%r33, [retval0];
	} // callseq 9
	add.s32 	%r35, %r104, 9;
	st.local.u32 	[%rd7], %r35;
	{ // callseq 10, 0
	.param .b64 param0;
	st.param.b64 	[param0], %rd9;
	.param .b64 param1;
	st.param.b64 	[param1], %rd2;
	.param .b32 retval0;
	call.uni (retval0), 
	vprintf, 
	(
	param0, 
	param1
	);
	ld.param.b32 	%r36, [retval0];
	} // callseq 10
	add.s32 	%r38, %r104, 10;
	st.local.u32 	[%rd7], %r38;
	{ // callseq 11, 0
	.param .b64 param0;
	st.param.b64 	[param0], %rd9;
	.param .b64 param1;
	st.param.b64 	[param1], %rd2;
	.param .b32 retval0;
	call.uni (retval0), 
	vprintf, 
	(
	param0, 
	param1
	);
	ld.param.b32 	%r39, [retval0];
	} // callseq 11
	add.s32 	%r41, %r104, 11;
	st.local.u32 	[%rd7], %r41;
	{ // callseq 12, 0
	.param .b64 param0;
	st.param.b64 	[param0], %rd9;
	.param .b64 param1;
	st.param.b64 	[param1], %rd2;
	.param .b32 retval0;
	call.uni (retval0), 
	vprintf, 
	(
	param0, 
	param1
	);
	ld.param.b32 	%r42, [retval0];
	} // callseq 12
	add.s32 	%r44, %r104, 12;
	st.local.u32 	[%rd7], %r44;
	{ // callseq 13, 0
	.param .b64 param0;
	st.param.b64 	[param0], %rd9;
	.param .b64 param1;
	st.param.b64 	[param1], %rd2;
	.param .b32 retval0;
	call.uni (retval0), 
	vprintf, 
	(
	param0, 
	param1
	);
	ld.param.b32 	%r45, [retval0];
	} // callseq 13
	add.s32 	%r47, %r104, 13;
	st.local.u32 	[%rd7], %r47;
	{ // callseq 14, 0
	.param .b64 param0;
	st.param.b64 	[param0], %rd9;
	.param .b64 param1;
	st.param.b64 	[param1], %rd2;
	.param .b32 retval0;
	call.uni (retval0), 
	vprintf, 
	(
	param0, 
	param1
	);
	ld.param.b32 	%r48, [retval0];
	} // callseq 14
	add.s32 	%r50, %r104, 14;
	st.local.u32 	[%rd7], %r50;
	{ // callseq 15, 0
	.param .b64 param0;
	st.param.b64 	[param0], %rd9;
	.param .b64 param1;
	st.param.b64 	[param1], %rd2;
	.param .b32 retval0;
	call.uni (retval0), 
	vprintf, 
	(
	param0, 
	param1
	);
	ld.param.b32 	%r51, [retval0];
	} // callseq 15
	add.s32 	%r53, %r104, 15;
	st.local.u32 	[%rd7], %r53;
	{ // callseq 16, 0
	.param .b64 param0;
	st.param.b64 	[param0], %rd9;
	.param .b64 param1;
	st.param.b64 	[param1], %rd2;
	.param .b32 retval0;
	call.uni (retval0), 
	vprintf, 
	(
	param0, 
	param1
	);
	ld.param.b32 	%r54, [retval0];
	} // callseq 16
	add.s32 	%r56, %r104, 16;
	st.local.u32 	[%rd7], %r56;
	{ // callseq 17, 0
	.param .b64 param0;
	st.param.b64 	[param0], %rd9;
	.param .b64 param1;
	st.param.b64 	[param1], %rd2;
	.param .b32 retval0;
	call.uni (retval0), 
	vprintf, 
	(
	param0, 
	param1
	);
	ld.param.b32 	%r57, [retval0];
	} // callseq 17
	add.s32 	%r59, %r104, 17;
	st.local.u32 	[%rd7], %r59;
	{ // callseq 18, 0
	.param .b64 param0;
	st.param.b64 	[param0], %rd9;
	.param .b64 param1;
	st.param.b64 	[param1], %rd2;
	.param .b32 retval0;
	call.uni (retval0), 
	vprintf, 
	(
	param0, 
	param1
	);
	ld.param.b32 	%r60, [retval0];
	} // callseq 18
	add.s32 	%r62, %r104, 18;
	st.local.u32 	[%rd7], %r62;
	{ // callseq 19, 0
	.param .b64 param0;
	st.param.b64 	[param0], %rd9;
	.param .b64 param1;
	st.param.b64 	[param1], %rd2;
	.param .b32 retval0;
	call.uni (retval0), 
	vprintf, 
	(
	param0, 
	param1
	);
	ld.param.b32 	%r63, [retval0];
	} // callseq 19
	add.s32 	%r65, %r104, 19;
	st.local.u32 	[%rd7], %r65;
	{ // callseq 20, 0
	.param .b64 param0;
	st.param.b64 	[param0], %rd9;
	.param .b64 param1;
	st.param.b64 	[param1], %rd2;
	.param .b32 retval0;
	call.uni (retval0), 
	vprintf, 
	(
	param0, 
	param1
	);
	ld.param.b32 	%r66, [retval0];
	} // callseq 20
	add.s32 	%r68, %r104, 20;
	st.local.u32 	[%rd7], %r68;
	{ // callseq 21, 0
	.param .b64 param0;
	st.param.b64 	[param0], %rd9;
	.param .b64 param1;
	st.param.b64 	[param1], %rd2;
	.param .b32 retval0;
	call.uni (retval0), 
	vprintf, 
	(
	param0, 
	param1
	);
	ld.param.b32 	%r69, [retval0];
	} // callseq 21
	add.s32 	%r71, %r104, 21;
	st.local.u32 	[%rd7], %r71;
	{ // callseq 22, 0
	.param .b64 param0;
	st.param.b64 	[param0], %rd9;
	.param .b64 param1;
	st.param.b64 	[param1], %rd2;
	.param .b32 retval0;
	call.uni (retval0), 
	vprintf, 
	(
	param0, 
	param1
	);
	ld.param.b32 	%r72, [retval0];
	} // callseq 22
	add.s32 	%r74, %r104, 22;
	st.local.u32 	[%rd7], %r74;
	{ // callseq 23, 0
	.param .b64 param0;
	st.param.b64 	[param0], %rd9;
	.param .b64 param1;
	st.param.b64 	[param1], %rd2;
	.param .b32 retval0;
	call.uni (retval0), 
	vprintf, 
	(
	param0, 
	param1
	);
	ld.param.b32 	%r75, [retval0];
	} // callseq 23
	add.s32 	%r77, %r104, 23;
	st.local.u32 	[%rd7], %r77;
	{ // callseq 24, 0
	.param .b64 param0;
	st.param.b64 	[param0], %rd9;
	.param .b64 param1;
	st.param.b64 	[param1], %rd2;
	.param .b32 retval0;
	call.uni (retval0), 
	vprintf, 
	(
	param0, 
	param1
	);
	ld.param.b32 	%r78, [retval0];
	} // callseq 24
	add.s32 	%r80, %r104, 24;
	st.local.u32 	[%rd7], %r80;
	{ // callseq 25, 0
	.param .b64 param0;
	st.param.b64 	[param0], %rd9;
	.param .b64 param1;
	st.param.b64 	[param1], %rd2;
	.param .b32 retval0;
	call.uni (retval0), 
	vprintf, 
	(
	param0, 
	param1
	);
	ld.param.b32 	%r81, [retval0];
	} // callseq 25
	add.s32 	%r83, %r104, 25;
	st.local.u32 	[%rd7], %r83;
	{ // callseq 26, 0
	.param .b64 param0;
	st.param.b64 	[param0], %rd9;
	.param .b64 param1;
	st.param.b64 	[param1], %rd2;
	.param .b32 retval0;
	call.uni (retval0), 
	vprintf, 
	(
	param0, 
	param1
	);
	ld.param.b32 	%r84, [retval0];
	} // callseq 26
	add.s32 	%r86, %r104, 26;
	st.local.u32 	[%rd7], %r86;
	{ // callseq 27, 0
	.param .b64 param0;
	st.param.b64 	[param0], %rd9;
	.param .b64 param1;
	st.param.b64 	[param1], %rd2;
	.param .b32 retval0;
	call.uni (retval0), 
	vprintf, 
	(
	param0, 
	param1
	);
	ld.param.b32 	%r87, [retval0];
	} // callseq 27
	add.s32 	%r89, %r104, 27;
	st.local.u32 	[%rd7], %r89;
	{ // callseq 28, 0
	.param .b64 param0;
	st.param.b64 	[param0], %rd9;
	.param .b64 param1;
	st.param.b64 	[param1], %rd2;
	.param .b32 retval0;
	call.uni (retval0), 
	vprintf, 
	(
	param0, 
	param1
	);
	ld.param.b32 	%r90, [retval0];
	} // callseq 28
	add.s32 	%r92, %r104, 28;
	st.local.u32 	[%rd7], %r92;
	{ // callseq 29, 0
	.param .b64 param0;
	st.param.b64 	[param0], %rd9;
	.param .b64 param1;
	st.param.b64 	[param1], %rd2;
	.param .b32 retval0;
	call.uni (retval0), 
	vprintf, 
	(
	param0, 
	param1
	);
	ld.param.b32 	%r93, [retval0];
	} // callseq 29
	add.s32 	%r95, %r104, 29;
	st.local.u32 	[%rd7], %r95;
	{ // callseq 30, 0
	.param .b64 param0;
	st.param.b64 	[param0], %rd9;
	.param .b64 param1;
	st.param.b64 	[param1], %rd2;
	.param .b32 retval0;
	call.uni (retval0), 
	vprintf, 
	(
	param0, 
	param1
	);
	ld.param.b32 	%r96, [retval0];
	} // callseq 30
	add.s32 	%r98, %r104, 30;
	st.local.u32 	[%rd7], %r98;
	{ // callseq 31, 0
	.param .b64 param0;
	st.param.b64 	[param0], %rd9;
	.param .b64 param1;
	st.param.b64 	[param1], %rd2;
	.param .b32 retval0;
	call.uni (retval0), 
	vprintf, 
	(
	param0, 
	param1
	);
	ld.param.b32 	%r99, [retval0];
	} // callseq 31
	add.s32 	%r101, %r104, 31;
	st.local.u32 	[%rd7], %r101;
	{ // callseq 32, 0
	.param .b64 param0;
	st.param.b64 	[param0], %rd9;
	.param .b64 param1;
	st.param.b64 	[param1], %rd2;
	.param .b32 retval0;
	call.uni (retval0), 
	vprintf, 
	(
	param0, 
	param1
	);
	ld.param.b32 	%r102, [retval0];
	} // callseq 32
	add.s32 	%r104, %r104, 32;
	setp.ne.s32 	%p2, %r104, 512;
	@%p2 bra 	$L__BB0_2;
$L__BB0_3:
	ret;

}


// ===== COMPILED SASS (sm_100) =====

	.target	sm_100

	.elftype	@"ET_EXEC"


//--------------------- .note.nv.tkinfo           --------------------------
	.section	.note.nv.tkinfo,"",@"SHT_NOTE"
	.sectionflags	@"SHF_NOTE_NV_TKINFO"
	.tkinfo
        /*0018*/ 	.word	0x00000002
        /*0030*/ 	.string	""
        /*0030*/ 	.string	"ptxas"
        /*0030*/ 	.string	"Cuda compilation tools, release 13.0, V13.0.88"
        /*0030*/ 	.string	"Build cuda_13.0.r13.0/compiler.36424714_0"
        /*0030*/ 	.string	"-arch sm_100 -m 64 "



//--------------------- .note.nv.cuinfo           --------------------------
	.section	.note.nv.cuinfo,"",@"SHT_NOTE"
	.sectionflags	@"SHF_NOTE_NV_CUINFO"
        /*0018*/ 	.short	0x0002
        /*001a*/ 	.short	0x0064
        /*001c*/ 	.short	0x0082
	.zero		2


//--------------------- .nv.info                  --------------------------
	.section	.nv.info,"",@"SHT_CUDA_INFO"
	.align	4


	//----- nvinfo : EIATTR_REGCOUNT
	.align		4
        /*0000*/ 	.byte	0x04, 0x2f
        /*0002*/ 	.short	(.L_3 - .L_2)
	.align		4
.L_2:
        /*0004*/ 	.word	index@(_Z4scanPfS_i)
        /*0008*/ 	.word	0x00000019


	//----- nvinfo : EIATTR_FRAME_SIZE
	.align		4
.L_3:
        /*000c*/ 	.byte	0x04, 0x11
        /*000e*/ 	.short	(.L_5 - .L_4)
	.align		4
.L_4:
        /*0010*/ 	.word	index@(_Z4scanPfS_i)
        /*0014*/ 	.word	0x00000010


	//----- nvinfo : EIATTR_MIN_STACK_SIZE
	.align		4
.L_5:
        /*0018*/ 	.byte	0x04, 0x12
        /*001a*/ 	.short	(.L_7 - .L_6)
	.align		4
.L_6:
        /*001c*/ 	.word	index@(_Z4scanPfS_i)
        /*0020*/ 	.word	0x00000010
.L_7:


//--------------------- .nv.compat                --------------------------
	.section	.nv.compat,"",@"SHT_CUDA_COMPAT_INFO"
	.align	4
        /*0000*/ 	.byte	0x02, 0x09, 0x00, 0x00, 0x02, 0x02, 0x01, 0x00, 0x02, 0x05, 0x05, 0x00, 0x03, 0x07, 0x01, 0x01
        /*0010*/ 	.byte	0x02, 0x03, 0x00, 0x00, 0x02, 0x06, 0x01, 0x00, 0x04, 0x0b, 0x08, 0x00, 0x09, 0x00, 0x00, 0x00
        /*0020*/ 	.byte	0x00, 0x00, 0x00, 0x00


//--------------------- .nv.info._Z4scanPfS_i     --------------------------
	.section	.nv.info._Z4scanPfS_i,"",@"SHT_CUDA_INFO"
	.sectionflags	@""
	.align	4


	//----- nvinfo : EIATTR_CUDA_API_VERSION
	.align		4
        /*0000*/ 	.byte	0x04, 0x37
        /*0002*/ 	.short	(.L_9 - .L_8)
.L_8:
        /*0004*/ 	.word	0x00000082


	//----- nvinfo : EIATTR_KPARAM_INFO
	.align		4
.L_9:
        /*0008*/ 	.byte	0x04, 0x17
        /*000a*/ 	.short	(.L_11 - .L_10)
.L_10:
        /*000c*/ 	.word	0x00000000
        /*0010*/ 	.short	0x0002
        /*0012*/ 	.short	0x0010
        /*0014*/ 	.byte	0x00, 0xf0, 0x11, 0x00


	//----- nvinfo : EIATTR_KPARAM_INFO
	.align		4
.L_11:
        /*0018*/ 	.byte	0x04, 0x17
        /*001a*/ 	.short	(.L_13 - .L_12)
.L_12:
        /*001c*/ 	.word	0x00000000
        /*0020*/ 	.short	0x0001
        /*0022*/ 	.short	0x0008
        /*0024*/ 	.byte	0x00, 0xf5, 0x21, 0x00


	//----- nvinfo : EIATTR_KPARAM_INFO
	.align		4
.L_13:
        /*0028*/ 	.byte	0x04, 0x17
        /*002a*/ 	.short	(.L_15 - .L_14)
.L_14:
        /*002c*/ 	.word	0x00000000
        /*0030*/ 	.short	0x0000
        /*0032*/ 	.short	0x0000
        /*0034*/ 	.byte	0x00, 0xf5, 0x21, 0x00


	//----- nvinfo : EIATTR_SPARSE_MMA_MASK
	.align		4
.L_15:
        /*0038*/ 	.byte	0x03, 0x50
        /*003a*/ 	.short	0x0000


	//----- nvinfo : EIATTR_MAXREG_COUNT
	.align		4
        /*003c*/ 	.byte	0x03, 0x1b
        /*003e*/ 	.short	0x00ff


	//----- nvinfo : EIATTR_EXTERNS
	.align		4
        /*0040*/ 	.byte	0x04, 0x0f
        /*0042*/ 	.short	(.L_17 - .L_16)


	//   ....[0]....
	.align		4
.L_16:
        /*0044*/ 	.word	index@(vprintf)


	//----- nvinfo : EIATTR_MERCURY_ISA_VERSION
	.align		4
.L_17:
        /*0048*/ 	.byte	0x03, 0x5f
        /*004a*/ 	.short	0x0101


	//----- nvinfo : EIATTR_VRC_CTA_INIT_COUNT
	.align		4
        /*004c*/ 	.byte	0x02, 0x4a
	.zero		1
	.zero		1


	//----- nvinfo : EIATTR_SYSCALL_OFFSETS
	.align		4
        /*0050*/ 	.byte	0x04, 0x46
        /*0052*/ 	.short	(.L_19 - .L_18)


	//   ....[0]....
.L_18:
        /*0054*/ 	.word	0x00000130


	//   ....[1]....
        /*0058*/ 	.word	0x00000200


	//   ....[2]....
        /*005c*/ 	.word	0x000002a0


	//   ....[3]....
        /*0060*/ 	.word	0x00000340


	//   ....[4]....
        /*0064*/ 	.word	0x000003e0


	//   ....[5]....
        /*0068*/ 	.word	0x00000480


	//   ....[6]....
        /*006c*/ 	.word	0x00000520


	//   ....[7]....
        /*0070*/ 	.word	0x000005c0


	//   ....[8]....
        /*0074*/ 	.word	0x00000660


	//   ....[9]....
        /*0078*/ 	.word	0x00000700


	//   ....[10]....
        /*007c*/ 	.word	0x000007a0


	//   ....[11]....
        /*0080*/ 	.word	0x00000840


	//   ....[12]....
        /*0084*/ 	.word	0x000008e0


	//   ....[13]....
        /*0088*/ 	.word	0x00000980


	//   ....[14]....
        /*008c*/ 	.word	0x00000a20


	//   ....[15]....
        /*0090*/ 	.word	0x00000ac0


	//   ....[16]....
        /*0094*/ 	.word	0x00000b60


	//   ....[17]....
        /*0098*/ 	.word	0x00000c00


	//   ....[18]....
        /*009c*/ 	.word	0x00000ca0


	//   ....[19]....
        /*00a0*/ 	.word	0x00000d40


	//   ....[20]....
        /*00a4*/ 	.word	0x00000de0


	//   ....[21]....
        /*00a8*/ 	.word	0x00000e80


	//   ....[22]....
        /*00ac*/ 	.word	0x00000f20


	//   ....[23]....
        /*00b0*/ 	.word	0x00000fc0


	//   ....[24]....
        /*00b4*/ 	.word	0x00001060


	//   ....[25]....
        /*00b8*/ 	.word	0x00001100


	//   ....[26]....
        /*00bc*/ 	.word	0x000011a0


	//   ....[27]....
        /*00c0*/ 	.word	0x00001240


	//   ....[28]....
        /*00c4*/ 	.word	0x000012e0


	//   ....[29]....
        /*00c8*/ 	.word	0x00001380


	//   ....[30]....
        /*00cc*/ 	.word	0x00001420


	//   ....[31]....
        /*00d0*/ 	.word	0x000014c0


	//   ....[32]....
        /*00d4*/ 	.word	0x00001560


	//----- nvinfo : EIATTR_EXIT_INSTR_OFFSETS
	.align		4
.L_19:
        /*00d8*/ 	.byte	0x04, 0x1c
        /*00da*/ 	.short	(.L_21 - .L_20)


	//   ....[0]....
.L_20:
        /*00dc*/ 	.word	0x00000090


	//   ....[1]....
        /*00e0*/ 	.word	0x000015a0


	//----- nvinfo : EIATTR_CRS_STACK_SIZE
	.align		4
.L_21:
        /*00e4*/ 	.byte	0x04, 0x1e
        /*00e6*/ 	.short	(.L_23 - .L_22)
.L_22:
        /*00e8*/ 	.word	0x00000000


	//----- nvinfo : EIATTR_CBANK_PARAM_SIZE
	.align		4
.L_23:
        /*00ec*/ 	.byte	0x03, 0x19
        /*00ee*/ 	.short	0x0014


	//----- nvinfo : EIATTR_PARAM_CBANK
	.align		4
        /*00f0*/ 	.byte	0x04, 0x0a
        /*00f2*/ 	.short	(.L_25 - .L_24)
	.align		4
.L_24:
        /*00f4*/ 	.word	index@(.nv.constant0._Z4scanPfS_i)
        /*00f8*/ 	.short	0x0380
        /*00fa*/ 	.short	0x0014


	//----- nvinfo : EIATTR_SW_WAR
	.align		4
.L_25:
        /*00fc*/ 	.byte	0x04, 0x36
        /*00fe*/ 	.short	(.L_27 - .L_26)
.L_26:
        /*0100*/ 	.word	0x00000008
.L_27:


//--------------------- .nv.callgraph             --------------------------
	.section	.nv.callgraph,"",@"SHT_CUDA_CALLGRAPH"
	.align	4
	.sectionentsize	8
	.align		4
        /*0000*/ 	.word	0x00000000
	.align		4
        /*0004*/ 	.word	0xffffffff
	.align		4
        /*0008*/ 	.word	index@(_Z4scanPfS_i)
	.align		4
        /*000c*/ 	.word	index@(vprintf)
	.align		4
        /*0010*/ 	.word	0x00000000
	.align		4
        /*0014*/ 	.word	0xfffffffe
	.align		4
        /*0018*/ 	.word	0x00000000
	.align		4
        /*001c*/ 	.word	0xfffffffd
	.align		4
        /*0020*/ 	.word	0x00000000
	.align		4
        /*0024*/ 	.word	0xfffffffc


//--------------------- .nv.constant4             --------------------------
	.section	.nv.constant4,"a",@progbits
	.align	8
	.align		8
.nv.constant4:
        /*0000*/ 	.dword	vprintf
	.align		8
        /*0008*/ 	.dword	$str
	.align		8
        /*0010*/ 	.dword	$str$1


//--------------------- .text._Z4scanPfS_i        --------------------------
	.section	.text._Z4scanPfS_i,"ax",@progbits
	.align	128
        .global         _Z4scanPfS_i
        .type           _Z4scanPfS_i,@function
        .size           _Z4scanPfS_i,(.L_x_35 - _Z4scanPfS_i)
        .other          _Z4scanPfS_i,@"STO_CUDA_ENTRY STV_DEFAULT"
_Z4scanPfS_i:
.text._Z4scanPfS_i:
[----:B------:R-:W0:Y:S01]  /*0000*/  LDC R1, c[0x0][0x37c] ;  /* 0x0000df00ff017b82 */ /* 0x000e220000000800 */
[----:B------:R-:W1:Y:S01]  /*0010*/  S2R R3, SR_TID.X ;  /* 0x0000000000037919 */ /* 0x000e620000002100 */
[----:B------:R-:W2:Y:S01]  /*0020*/  LDCU UR4, c[0x0][0x2f8] ;  /* 0x00005f00ff0477ac */ /* 0x000ea20008000800 */
[----:B0-----:R-:W-:Y:S01]  /*0030*/  VIADD R1, R1, 0xfffffff0 ;  /* 0xfffffff001017836 */ /* 0x001fe20000000000 */
[----:B------:R-:W1:Y:S01]  /*0040*/  S2R R10, SR_CTAID.X ;  /* 0x00000000000a7919 */ /* 0x000e620000002500 */
[----:B------:R-:W0:Y:S03]  /*0050*/  LDCU UR5, c[0x0][0x2fc] ;  /* 0x00005f80ff0577ac */ /* 0x000e260008000800 */
[----:B--2---:R-:W-:-:S05]  /*0060*/  IADD3 R2, P1, PT, R1, UR4, RZ ;  /* 0x0000000401027c10 */ /* 0x004fca000ff3e0ff */
[----:B0-----:R-:W-:Y:S01]  /*0070*/  IMAD.X R16, RZ, RZ, UR5, P1 ;  /* 0x00000005ff107e24 */ /* 0x001fe200088e06ff */
[----:B-1----:R-:W-:-:S13]  /*0080*/  LOP3.LUT P0, RZ, R3, R10, RZ, 0xfc, !PT ;  /* 0x0000000a03ff7212 */ /* 0x002fda000780fcff */
[----:B------:R-:W-:Y:S05]  /*0090*/  @P0 EXIT ;  /* 0x000000000000094d */ /* 0x000fea0003800000 */
[----:B------:R-:W-:Y:S01]  /*00a0*/  MOV R0, 0x0 ;  /* 0x0000000000007802 */ /* 0x000fe20000000f00 */
[----:B------:R0:W-:Y:S01]  /*00b0*/  STL [R1], R10 ;  /* 0x0000000a01007387 */ /* 0x0001e20000100800 */
[----:B------:R-:W1:Y:S01]  /*00c0*/  LDCU.64 UR4, c[0x4][0x8] ;  /* 0x01000100ff0477ac */ /* 0x000e620008000a00 */
[----:B------:R-:W-:Y:S01]  /*00d0*/  IMAD.MOV.U32 R6, RZ, RZ, R2 ;  /* 0x000000ffff067224 */ /* 0x000fe200078e0002 */
[----:B------:R0:W2:Y:S01]  /*00e0*/  LDC.64 R8, c[0x4][R0] ;  /* 0x0100000000087b82 */ /* 0x0000a20000000a00 */
[----:B------:R-:W-:Y:S02]  /*00f0*/  MOV R7, R16 ;  /* 0x0000001000077202 */ /* 0x000fe40000000f00 */
[----:B-1----:R-:W-:Y:S01]  /*0100*/  MOV R4, UR4 ;  /* 0x0000000400047c02 */ /* 0x002fe20008000f00 */
[----:B0-----:R-:W-:-:S07]  /*0110*/  IMAD.U32 R5, RZ, RZ, UR5 ;  /* 0x00000005ff057e24 */ /* 0x001fce000f8e00ff */
[----:B------:R-:W-:-:S07]  /*0120*/  LEPC R20, `(.L_x_0) ;  /* 0x000000001014794e */ /* 0x000fce0000000000 */
[----:B--2---:R-:W-:Y:S05]  /*0130*/  CALL.ABS.NOINC R8 ;  /* 0x0000000008007343 */ /* 0x004fea0003c00000 */
.L_x_0:
[----:B------:R-:W-:-:S07]  /*0140*/  IMAD.MOV.U32 R17, RZ, RZ, RZ ;  /* 0x000000ffff117224 */ /* 0x000fce00078e00ff */
.L_x_33:
[----:B------:R-:W0:Y:S01]  /*0150*/  LDCU UR4, c[0x0][0x2f8] ;  /* 0x00005f00ff0477ac */ /* 0x000e220008000800 */
[----:B------:R-:W-:Y:S01]  /*0160*/  MOV R18, 0x0 ;  /* 0x0000000000127802 */ /* 0x000fe20000000f00 */
[----:B------:R-:W-:Y:S01]  /*0170*/  IMAD.MOV.U32 R6, RZ, RZ, R2 ;  /* 0x000000ffff067224 */ /* 0x000fe200078e0002 */
[----:B------:R-:W-:Y:S02]  /*0180*/  MOV R7, R16 ;  /* 0x0000001000077202 */ /* 0x000fe40000000f00 */
[----:B------:R1:W2:Y:S01]  /*0190*/  LDC.64 R8, c[0x4][R18] ;  /* 0x0100000012087b82 */ /* 0x0002a20000000a00 */
[----:B0-----:R-:W-:Y:S01]  /*01a0*/  VIADD R22, R2, -UR4 ;  /* 0x8000000402167c36 */ /* 0x001fe20008000000 */
[----:B------:R-:W0:Y:S04]  /*01b0*/  LDCU.64 UR4, c[0x4][0x10] ;  /* 0x01000200ff0477ac */ /* 0x000e280008000a00 */
[----:B------:R1:W-:Y:S01]  /*01c0*/  STL [R22], R17 ;  /* 0x0000001116007387 */ /* 0x0003e20000100800 */
[----:B0-----:R-:W-:Y:S01]  /*01d0*/  MOV R4, UR4 ;  /* 0x0000000400047c02 */ /* 0x001fe20008000f00 */
[----:B-1----:R-:W-:-:S07]  /*01e0*/  IMAD.U32 R5, RZ, RZ, UR5 ;  /* 0x00000005ff057e24 */ /* 0x002fce000f8e00ff */
[----:B------:R-:W-:-:S07]  /*01f0*/  LEPC R20, `(.L_x_1) ;  /* 0x000000001014794e */ /* 0x000fce0000000000 */
[----:B--2---:R-:W-:Y:S05]  /*0200*/  CALL.ABS.NOINC R8 ;  /* 0x0000000008007343 */ /* 0x004fea0003c00000 */
.L_x_1:
[----:B------:R-:W-:Y:S01]  /*0210*/  VIADD R3, R17, 0x1 ;  /* 0x0000000111037836 */ /* 0x000fe20000000000 */
[----:B------:R0:W1:Y:S01]  /*0220*/  LDC.64 R8, c[0x4][R18] ;  /* 0x0100000012087b82 */ /* 0x0000620000000a00 */
[----:B------:R-:W2:Y:S01]  /*0230*/  LDCU.64 UR4, c[0x4][0x10] ;  /* 0x01000200ff0477ac */ /* 0x000ea20008000a00 */
[----:B------:R-:W-:Y:S02]  /*0240*/  IMAD.MOV.U32 R6, RZ, RZ, R2 ;  /* 0x000000ffff067224 */ /* 0x000fe400078e0002 */
[----:B------:R0:W-:Y:S01]  /*0250*/  STL [R22], R3 ;  /* 0x0000000316007387 */ /* 0x0001e20000100800 */
[----:B------:R-:W-:Y:S02]  /*0260*/  IMAD.MOV.U32 R7, RZ, RZ, R16 ;  /* 0x000000ffff077224 */ /* 0x000fe400078e0010 */
[----:B--2---:R-:W-:Y:S01]  /*0270*/  IMAD.U32 R4, RZ, RZ, UR4 ;  /* 0x00000004ff047e24 */ /* 0x004fe2000f8e00ff */
[----:B0-----:R-:W-:-:S07]  /*0280*/  MOV R5, UR5 ;  /* 0x0000000500057c02 */ /* 0x001fce0008000f00 */
[----:B------:R-:W-:-:S07]  /*0290*/  LEPC R20, `(.L_x_2) ;  /* 0x000000001014794e */ /* 0x000fce0000000000 */
[----:B-1----:R-:W-:Y:S05]  /*02a0*/  CALL.ABS.NOINC R8 ;  /* 0x0000000008007343 */ /* 0x002fea0003c00000 */
.L_x_2:
[----:B------:R-:W-:Y:S01]  /*02b0*/  IADD3 R3, PT, PT, R17, 0x2, RZ ;  /* 0x0000000211037810 */ /* 0x000fe20007ffe0ff */
[----:B------:R0:W1:Y:S01]  /*02c0*/  LDC.64 R8, c[0x4][R18] ;  /* 0x0100000012087b82 */ /* 0x0000620000000a00 */
[----:B------:R-:W2:Y:S01]  /*02d0*/  LDCU.64 UR4, c[0x4][0x10] ;  /* 0x01000200ff0477ac */ /* 0x000ea20008000a00 */
[----:B------:R-:W-:Y:S01]  /*02e0*/  MOV R6, R2 ;  /* 0x0000000200067202 */ /* 0x000fe20000000f00 */
[----:B------:R-:W-:Y:S01]  /*02f0*/  IMAD.MOV.U32 R7, RZ, RZ, R16 ;  /* 0x000000ffff077224 */ /* 0x000fe200078e0010 */
[----:B------:R0:W-:Y:S01]  /*0300*/  STL [R22], R3 ;  /* 0x0000000316007387 */ /* 0x0001e20000100800 */
[----:B--2---:R-:W-:Y:S02]  /*0310*/  IMAD.U32 R4, RZ, RZ, UR4 ;  /* 0x00000004ff047e24 */ /* 0x004fe4000f8e00ff */
[----:B0-----:R-:W-:-:S07]  /*0320*/  IMAD.U32 R5, RZ, RZ, UR5 ;  /* 0x00000005ff057e24 */ /* 0x001fce000f8e00ff */
[----:B------:R-:W-:-:S07]  /*0330*/  LEPC R20, `(.L_x_3) ;  /* 0x000000001014794e */ /* 0x000fce0000000000 */
[----:B-1----:R-:W-:Y:S05]  /*0340*/  CALL.ABS.NOINC R8 ;  /* 0x0000000008007343 */ /* 0x002fea0003c00000 */
.L_x_3:
[----:B------:R-:W-:Y:S01]  /*0350*/  VIADD R3, R17, 0x3 ;  /* 0x0000000311037836 */ /* 0x000fe20000000000 */
[----:B------:R0:W1:Y:S01]  /*0360*/  LDC.64 R8, c[0x4][R18] ;  /* 0x0100000012087b82 */ /* 0x0000620000000a00 */
[----:B------:R-:W2:Y:S01]  /*0370*/  LDCU.64 UR4, c[0x4][0x10] ;  /* 0x01000200ff0477ac */ /* 0x000ea20008000a00 */
[----:B------:R-:W-:Y:S01]  /*0380*/  IMAD.MOV.U32 R6, RZ, RZ, R2 ;  /* 0x000000ffff067224 */ /* 0x000fe200078e0002 */
[----:B------:R-:W-:Y:S01]  /*0390*/  MOV R7, R16 ;  /* 0x0000001000077202 */ /* 0x000fe20000000f00 */
[----:B------:R0:W-:Y:S01]  /*03a0*/  STL [R22], R3 ;  /* 0x0000000316007387 */ /* 0x0001e20000100800 */
[----:B--2---:R-:W-:Y:S01]  /*03b0*/  MOV R4, UR4 ;  /* 0x0000000400047c02 */ /* 0x004fe20008000f00 */
[----:B0-----:R-:W-:-:S07]  /*03c0*/  IMAD.U32 R5, RZ, RZ, UR5 ;  /* 0x00000005ff057e24 */ /* 0x001fce000f8e00ff */
[----:B------:R-:W-:-:S07]  /*03d0*/  LEPC R20, `(.L_x_4) ;  /* 0x000000001014794e */ /* 0x000fce0000000000 */
[----:B-1----:R-:W-:Y:S05]  /*03e0*/  CALL.ABS.NOINC R8 ;  /* 0x0000000008007343 */ /* 0x002fea0003c00000 */
.L_x_4:
        /* <DEDUP_REMOVED lines=10> */
.L_x_5:
        /* <DEDUP_REMOVED lines=10> */
.L_x_6:
        /* <DEDUP_REMOVED lines=10> */
.L_x_7:
        /* <DEDUP_REMOVED lines=10> */
.L_x_8:
        /* <DEDUP_REMOVED lines=10> */
.L_x_9:
        /* <DEDUP_REMOVED lines=10> */
.L_x_10:
        /* <DEDUP_REMOVED lines=10> */
.L_x_11:
        /* <DEDUP_REMOVED lines=10> */
.L_x_12:
        /* <DEDUP_REMOVED lines=10> */
.L_x_13:
        /* <DEDUP_REMOVED lines=10> */
.L_x_14:
        /* <DEDUP_REMOVED lines=10> */
.L_x_15:
        /* <DEDUP_REMOVED lines=10> */
.L_x_16:
        /* <DEDUP_REMOVED lines=10> */
.L_x_17:
        /* <DEDUP_REMOVED lines=10> */
.L_x_18:
        /* <DEDUP_REMOVED lines=10> */
.L_x_19:
        /* <DEDUP_REMOVED lines=10> */
.L_x_20:
[----:B------:R-:W-:Y:S01]  /*0df0*/  IADD3 R3, PT, PT, R17, 0x14, RZ ;  /* 0x0000001411037810 */ /* 0x000fe20007ffe0ff */
[----:B------:R0:W1:Y:S01]  /*0e00*/  LDC.64 R8, c[0x4][R18] ;  /* 0x0100000012087b82 */ /* 0x0000620000000a00 */
[----:B------:R-:W2:Y:S01]  /*0e10*/  LDCU.64 UR4, c[0x4][0x10] ;  /* 0x01000200ff0477ac */ /* 0x000ea20008000a00 */
[----:B------:R-:W-:Y:S01]  /*0e20*/  IMAD.MOV.U32 R6, RZ, RZ, R2 ;  /* 0x000000ffff067224 */ /* 0x000fe200078e0002 */
[----:B------:R-:W-:Y:S01]  /*0e30*/  MOV R7, R16 ;  /* 0x0000001000077202 */ /* 0x000fe20000000f00 */
[----:B------:R0:W-:Y:S01]  /*0e40*/  STL [R22], R3 ;  /* 0x0000000316007387 */ /* 0x0001e20000100800 */
[----:B--2---:R-:W-:Y:S01]  /*0e50*/  IMAD.U32 R4, RZ, RZ, UR4 ;  /* 0x00000004ff047e24 */ /* 0x004fe2000f8e00ff */
[----:B0-----:R-:W-:-:S07]  /*0e60*/  MOV R5, UR5 ;  /* 0x0000000500057c02 */ /* 0x001fce0008000f00 */
[----:B------:R-:W-:-:S07]  /*0e70*/  LEPC R20, `(.L_x_21) ;  /* 0x000000001014794e */ /* 0x000fce0000000000 */
[----:B-1----:R-:W-:Y:S05]  /*0e80*/  CALL.ABS.NOINC R8 ;  /* 0x0000000008007343 */ /* 0x002fea0003c00000 */
.L_x_21:
[----:B------:R-:W-:Y:S01]  /*0e90*/  VIADD R3, R17, 0x15 ;  /* 0x0000001511037836 */ /* 0x000fe20000000000 */
[----:B------:R0:W1:Y:S01]  /*0ea0*/  LDC.64 R8, c[0x4][R18] ;  /* 0x0100000012087b82 */ /* 0x0000620000000a00 */
[----:B------:R-:W2:Y:S01]  /*0eb0*/  LDCU.64 UR4, c[0x4][0x10] ;  /* 0x01000200ff0477ac */ /* 0x000ea20008000a00 */
[----:B------:R-:W-:Y:S01]  /*0ec0*/  MOV R6, R2 ;  /* 0x0000000200067202 */ /* 0x000fe20000000f00 */
[----:B------:R-:W-:Y:S01]  /*0ed0*/  IMAD.MOV.U32 R7, RZ, RZ, R16 ;  /* 0x000000ffff077224 */ /* 0x000fe200078e0010 */
[----:B------:R0:W-:Y:S01]  /*0ee0*/  STL [R22], R3 ;  /* 0x0000000316007387 */ /* 0x0001e20000100800 */
[----:B--2---:R-:W-:Y:S01]  /*0ef0*/  MOV R4, UR4 ;  /* 0x0000000400047c02 */ /* 0x004fe20008000f00 */
[----:B0-----:R-:W-:-:S07]  /*0f00*/  IMAD.U32 R5, RZ, RZ, UR5 ;  /* 0x00000005ff057e24 */ /* 0x001fce000f8e00ff */
[----:B------:R-:W-:-:S07]  /*0f10*/  LEPC R20, `(.L_x_22) ;  /* 0x000000001014794e */ /* 0x000fce0000000000 */
[----:B-1----:R-:W-:Y:S05]  /*0f20*/  CALL.ABS.NOINC R8 ;  /* 0x0000000008007343 */ /* 0x002fea0003c00000 */
.L_x_22:
        /* <DEDUP_REMOVED lines=10> */
.L_x_23:
        /* <DEDUP_REMOVED lines=10> */
.L_x_24:
        /* <DEDUP_REMOVED lines=10> */
.L_x_25:
        /* <DEDUP_REMOVED lines=10> */
.L_x_26:
        /* <DEDUP_REMOVED lines=10> */
.L_x_27:
        /* <DEDUP_REMOVED lines=10> */
.L_x_28:
        /* <DEDUP_REMOVED lines=10> */
.L_x_29:
        /* <DEDUP_REMOVED lines=10> */
.L_x_30:
        /* <DEDUP_REMOVED lines=10> */
.L_x_31:
[----:B------:R-:W-:Y:S01]  /*14d0*/  VIADD R3, R17, 0x1f ;  /* 0x0000001f11037836 */ /* 0x000fe20000000000 */
[----:B------:R-:W0:Y:S01]  /*14e0*/  LDC.64 R18, c[0x4][R18] ;  /* 0x0100000012127b82 */ /* 0x000e220000000a00 */
[----:B------:R-:W1:Y:S01]  /*14f0*/  LDCU.64 UR4, c[0x4][0x10] ;  /* 0x01000200ff0477ac */ /* 0x000e620008000a00 */
[----:B------:R-:W-:Y:S01]  /*1500*/  MOV R6, R2 ;  /* 0x0000000200067202 */ /* 0x000fe20000000f00 */
[----:B------:R-:W-:Y:S01]  /*1510*/  IMAD.MOV.U32 R7, RZ, RZ, R16 ;  /* 0x000000ffff077224 */ /* 0x000fe200078e0010 */
[----:B------:R2:W-:Y:S01]  /*1520*/  STL [R22], R3 ;  /* 0x0000000316007387 */ /* 0x0005e20000100800 */
[----:B-1----:R-:W-:Y:S01]  /*1530*/  MOV R4, UR4 ;  /* 0x0000000400047c02 */ /* 0x002fe20008000f00 */
[----:B--2---:R-:W-:-:S07]  /*1540*/  IMAD.U32 R5, RZ, RZ, UR5 ;  /* 0x00000005ff057e24 */ /* 0x004fce000f8e00ff */
[----:B------:R-:W-:-:S07]  /*1550*/  LEPC R20, `(.L_x_32) ;  /* 0x000000001014794e */ /* 0x000fce0000000000 */
[----:B0-----:R-:W-:Y:S05]  /*1560*/  CALL.ABS.NOINC R18 ;  /* 0x0000000012007343 */ /* 0x001fea0003c00000 */
.L_x_32:
[----:B------:R-:W-:-:S04]  /*1570*/  IADD3 R17, PT, PT, R17, 0x20, RZ ;  /* 0x0000002011117810 */ /* 0x000fc80007ffe0ff */
[----:B------:R-:W-:-:S13]  /*1580*/  ISETP.NE.AND P0, PT, R17, 0x200, PT ;  /* 0x000002001100780c */ /* 0x000fda0003f05270 */
[----:B------:R-:W-:Y:S05]  /*1590*/  @P0 BRA `(.L_x_33) ;  /* 0xffffffe800ec0947 */ /* 0x000fea000383ffff */
[----:B------:R-:W-:Y:S05]  /*15a0*/  EXIT ;  /* 0x000000000000794d */ /* 0x000fea0003800000 */
.L_x_34:
[----:B------:R-:W-:-:S00]  /*15b0*/  BRA `(.L_x_34) ;  /* 0xfffffffc00fc7947 */ /* 0x000fc0000383ffff */
[----:B------:R-:W-:-:S00]  /*15c0*/  NOP ;  /* 0x0000000000007918 */ /* 0x000fc00000000000 */
        /* <DEDUP_REMOVED lines=11> */
.L_x_35:


//--------------------- .nv.global.init           --------------------------
	.section	.nv.global.init,"aw",@progbits
.nv.global.init:
	.type		$str$1,@object
	.size		$str$1,($str - $str$1)
$str$1:
        /*0000*/ 	.byte	0x44, 0x41, 0x54, 0x41, 0x5b, 0x25, 0x64, 0x5d, 0x20, 0x3d, 0x20, 0x25, 0x66, 0x0a, 0x00
	.type		$str,@object
	.size		$str,(.L_0 - $str)
$str:
        /*000f*/ 	.byte	0x42, 0x6c, 0x6f, 0x63, 0x6b, 0x20, 0x4e, 0x75, 0x6d, 0x62, 0x65, 0x72, 0x3a, 0x20, 0x25, 0x64
        /*001f*/ 	.byte	0x0a, 0x00
.L_0:


//--------------------- .nv.shared.reserved.0     --------------------------
	.section	.nv.shared.reserved.0,"aw",@nobits
	.weak		__nv_reservedSMEM_offset_0_alias
	.size		__nv_reservedSMEM_offset_0_alias, 0, 64
	.other		__nv_reservedSMEM_offset_0_alias,@"STO_CUDA_RESERVED_SHARED STV_DEFAULT"
__nv_reservedSMEM_offset_0_alias:
	.zero		0
	.zero		64


//--------------------- .nv.constant0._Z4scanPfS_i --------------------------
	.section	.nv.constant0._Z4scanPfS_i,"a",@progbits
	.sectionflags	@""
	.align	4
.nv.constant0._Z4scanPfS_i:
	.zero		916


//--------------------- SYMBOLS --------------------------

	.type		.nv.reservedSmem.offset0,@object
	.size		.nv.reservedSmem.offset0,0x4
	.type		vprintf,@function
